//
// Generated by NVIDIA NVVM Compiler
//
// Compiler Build ID: CL-36424714
// Cuda compilation tools, release 13.0, V13.0.88
// Based on NVVM 20.0.0
//

.version 9.0
.target sm_100
.address_size 64

	// .globl	_Z5sobelyP5Pixelii
.const .align 1 .b8 Gx[9] = {255, 0, 1, 254, 0, 2, 255, 0, 1};
.const .align 1 .b8 Gy[9] = {255, 254, 255, 0, 0, 0, 1, 2, 1};

.visible .entry _Z5sobelyP5Pixelii(
	.param .u64 _Z5sobelyP5Pixelii_param_0,
	.param .u64 .ptr .align 1 _Z5sobelyP5Pixelii_param_1,
	.param .u32 _Z5sobelyP5Pixelii_param_2,
	.param .u32 _Z5sobelyP5Pixelii_param_3
)
{
	.reg .pred 	%p<6>;
	.reg .b16 	%rs<75>;
	.reg .b32 	%r<62>;
	.reg .b32 	%f<108>;
	.reg .b64 	%rd<10>;

	ld.param.u64 	%rd2, [_Z5sobelyP5Pixelii_param_0];
	ld.param.u64 	%rd3, [_Z5sobelyP5Pixelii_param_1];
	ld.param.u32 	%r11, [_Z5sobelyP5Pixelii_param_2];
	ld.param.u32 	%r12, [_Z5sobelyP5Pixelii_param_3];
	mov.u32 	%r13, %ctaid.x;
	mov.u32 	%r1, %ntid.x;
	mov.u32 	%r14, %tid.x;
	mad.lo.s32 	%r2, %r13, %r1, %r14;
	mov.u32 	%r15, %ctaid.y;
	mov.u32 	%r3, %ntid.y;
	mov.u32 	%r16, %tid.y;
	mad.lo.s32 	%r60, %r15, %r3, %r16;
	setp.ge.s32 	%p1, %r60, %r12;
	@%p1 bra 	$L__BB0_6;
	ld.const.s8 	%rs1, [Gx];
	ld.const.s8 	%rs2, [Gy];
	ld.const.s8 	%rs3, [Gx+1];
	ld.const.s8 	%rs4, [Gy+1];
	ld.const.s8 	%rs5, [Gx+2];
	ld.const.s8 	%rs6, [Gy+2];
	ld.const.s8 	%rs7, [Gx+3];
	ld.const.s8 	%rs8, [Gy+3];
	ld.const.s8 	%rs9, [Gx+4];
	ld.const.s8 	%rs10, [Gy+4];
	ld.const.s8 	%rs11, [Gx+5];
	ld.const.s8 	%rs12, [Gy+5];
	ld.const.s8 	%rs13, [Gx+6];
	ld.const.s8 	%rs14, [Gy+6];
	ld.const.s8 	%rs15, [Gx+7];
	ld.const.s8 	%rs16, [Gy+7];
	ld.const.s8 	%rs17, [Gx+8];
	ld.const.s8 	%rs18, [Gy+8];
	cvt.rn.f32.s16 	%f1, %rs1;
	cvt.rn.f32.s16 	%f2, %rs2;
	cvt.rn.f32.s16 	%f3, %rs3;
	cvt.rn.f32.s16 	%f4, %rs4;
	cvt.rn.f32.s16 	%f5, %rs5;
	cvt.rn.f32.s16 	%f6, %rs6;
	cvt.rn.f32.s16 	%f7, %rs7;
	cvt.rn.f32.s16 	%f8, %rs8;
	cvt.rn.f32.s16 	%f9, %rs9;
	cvt.rn.f32.s16 	%f10, %rs10;
	cvt.rn.f32.s16 	%f11, %rs11;
	cvt.rn.f32.s16 	%f12, %rs12;
	cvt.rn.f32.s16 	%f13, %rs13;
	cvt.rn.f32.s16 	%f14, %rs14;
	cvt.rn.f32.s16 	%f15, %rs15;
	cvt.rn.f32.s16 	%f16, %rs16;
	cvt.rn.f32.s16 	%f17, %rs17;
	cvt.rn.f32.s16 	%f18, %rs18;
	mov.u32 	%r17, %nctaid.y;
	mul.lo.s32 	%r5, %r3, %r17;
	mov.u32 	%r18, %nctaid.x;
	mul.lo.s32 	%r6, %r1, %r18;
	cvta.to.global.u64 	%rd1, %rd3;
	cvt.s64.s32 	%rd6, %r11;
$L__BB0_2:
	setp.ge.s32 	%p2, %r2, %r11;
	@%p2 bra 	$L__BB0_5;
	add.s32 	%r19, %r60, 1;
	cvt.rn.f32.u32 	%f21, %r19;
	add.f32 	%f19, %f21, 0f3F000000;
	add.s32 	%r20, %r60, -1;
	cvt.rn.f32.s32 	%f22, %r20;
	add.f32 	%f20, %f22, 0f3F000000;
	cvt.u64.u32 	%rd5, %r60;
	mov.u32 	%r61, %r2;
$L__BB0_4:
	add.s32 	%r21, %r61, -1;
	cvt.rn.f32.s32 	%f23, %r21;
	add.f32 	%f24, %f23, 0f3F000000;
	tex.2d.v4.u32.f32 	{%r22, %r23, %r24, %r25}, [%rd2, {%f24, %f20}];
	cvt.u16.u32 	%rs19, %r22;
	and.b16  	%rs20, %rs19, 255;
	cvt.u16.u32 	%rs21, %r23;
	and.b16  	%rs22, %rs21, 255;
	cvt.u16.u32 	%rs23, %r24;
	and.b16  	%rs24, %rs23, 255;
	cvt.rn.f32.u16 	%f25, %rs20;
	cvt.rn.f32.u16 	%f26, %rs22;
	mul.f32 	%f27, %f26, 0f3F1645A2;
	fma.rn.f32 	%f28, %f25, 0f3E991687, %f27;
	cvt.rn.f32.u16 	%f29, %rs24;
	fma.rn.f32 	%f30, %f29, 0f3DE978D5, %f28;
	fma.rn.f32 	%f31, %f30, %f1, 0f00000000;
	fma.rn.f32 	%f32, %f30, %f2, 0f00000000;
	cvt.rn.f32.s32 	%f33, %r61;
	add.f32 	%f34, %f33, 0f3F000000;
	tex.2d.v4.u32.f32 	{%r26, %r27, %r28, %r29}, [%rd2, {%f34, %f20}];
	cvt.u16.u32 	%rs25, %r26;
	and.b16  	%rs26, %rs25, 255;
	cvt.u16.u32 	%rs27, %r27;
	and.b16  	%rs28, %rs27, 255;
	cvt.u16.u32 	%rs29, %r28;
	and.b16  	%rs30, %rs29, 255;
	cvt.rn.f32.u16 	%f35, %rs26;
	cvt.rn.f32.u16 	%f36, %rs28;
	mul.f32 	%f37, %f36, 0f3F1645A2;
	fma.rn.f32 	%f38, %f35, 0f3E991687, %f37;
	cvt.rn.f32.u16 	%f39, %rs30;
	fma.rn.f32 	%f40, %f39, 0f3DE978D5, %f38;
	fma.rn.f32 	%f41, %f40, %f3, %f31;
	fma.rn.f32 	%f42, %f40, %f4, %f32;
	add.s32 	%r30, %r61, 1;
	cvt.rn.f32.s32 	%f43, %r30;
	add.f32 	%f44, %f43, 0f3F000000;
	tex.2d.v4.u32.f32 	{%r31, %r32, %r33, %r34}, [%rd2, {%f44, %f20}];
	cvt.u16.u32 	%rs31, %r31;
	and.b16  	%rs32, %rs31, 255;
	cvt.u16.u32 	%rs33, %r32;
	and.b16  	%rs34, %rs33, 255;
	cvt.u16.u32 	%rs35, %r33;
	and.b16  	%rs36, %rs35, 255;
	cvt.rn.f32.u16 	%f45, %rs32;
	cvt.rn.f32.u16 	%f46, %rs34;
	mul.f32 	%f47, %f46, 0f3F1645A2;
	fma.rn.f32 	%f48, %f45, 0f3E991687, %f47;
	cvt.rn.f32.u16 	%f49, %rs36;
	fma.rn.f32 	%f50, %f49, 0f3DE978D5, %f48;
	fma.rn.f32 	%f51, %f50, %f5, %f41;
	fma.rn.f32 	%f52, %f50, %f6, %f42;
	cvt.rn.f32.u32 	%f53, %r60;
	add.f32 	%f54, %f53, 0f3F000000;
	tex.2d.v4.u32.f32 	{%r35, %r36, %r37, %r38}, [%rd2, {%f24, %f54}];
	cvt.u16.u32 	%rs37, %r35;
	and.b16  	%rs38, %rs37, 255;
	cvt.u16.u32 	%rs39, %r36;
	and.b16  	%rs40, %rs39, 255;
	cvt.u16.u32 	%rs41, %r37;
	and.b16  	%rs42, %rs41, 255;
	cvt.rn.f32.u16 	%f55, %rs38;
	cvt.rn.f32.u16 	%f56, %rs40;
	mul.f32 	%f57, %f56, 0f3F1645A2;
	fma.rn.f32 	%f58, %f55, 0f3E991687, %f57;
	cvt.rn.f32.u16 	%f59, %rs42;
	fma.rn.f32 	%f60, %f59, 0f3DE978D5, %f58;
	fma.rn.f32 	%f61, %f60, %f7, %f51;
	fma.rn.f32 	%f62, %f60, %f8, %f52;
	tex.2d.v4.u32.f32 	{%r39, %r40, %r41, %r42}, [%rd2, {%f34, %f54}];
	cvt.u16.u32 	%rs43, %r39;
	and.b16  	%rs44, %rs43, 255;
	cvt.u16.u32 	%rs45, %r40;
	and.b16  	%rs46, %rs45, 255;
	cvt.u16.u32 	%rs47, %r41;
	and.b16  	%rs48, %rs47, 255;
	cvt.rn.f32.u16 	%f63, %rs44;
	cvt.rn.f32.u16 	%f64, %rs46;
	mul.f32 	%f65, %f64, 0f3F1645A2;
	fma.rn.f32 	%f66, %f63, 0f3E991687, %f65;
	cvt.rn.f32.u16 	%f67, %rs48;
	fma.rn.f32 	%f68, %f67, 0f3DE978D5, %f66;
	fma.rn.f32 	%f69, %f68, %f9, %f61;
	fma.rn.f32 	%f70, %f68, %f10, %f62;
	tex.2d.v4.u32.f32 	{%r43, %r44, %r45, %r46}, [%rd2, {%f44, %f54}];
	cvt.u16.u32 	%rs49, %r43;
	and.b16  	%rs50, %rs49, 255;
	cvt.u16.u32 	%rs51, %r44;
	and.b16  	%rs52, %rs51, 255;
	cvt.u16.u32 	%rs53, %r45;
	and.b16  	%rs54, %rs53, 255;
	cvt.rn.f32.u16 	%f71, %rs50;
	cvt.rn.f32.u16 	%f72, %rs52;
	mul.f32 	%f73, %f72, 0f3F1645A2;
	fma.rn.f32 	%f74, %f71, 0f3E991687, %f73;
	cvt.rn.f32.u16 	%f75, %rs54;
	fma.rn.f32 	%f76, %f75, 0f3DE978D5, %f74;
	fma.rn.f32 	%f77, %f76, %f11, %f69;
	fma.rn.f32 	%f78, %f76, %f12, %f70;
	tex.2d.v4.u32.f32 	{%r47, %r48, %r49, %r50}, [%rd2, {%f24, %f19}];
	cvt.u16.u32 	%rs55, %r47;
	and.b16  	%rs56, %rs55, 255;
	cvt.u16.u32 	%rs57, %r48;
	and.b16  	%rs58, %rs57, 255;
	cvt.u16.u32 	%rs59, %r49;
	and.b16  	%rs60, %rs59, 255;
	cvt.rn.f32.u16 	%f79, %rs56;
	cvt.rn.f32.u16 	%f80, %rs58;
	mul.f32 	%f81, %f80, 0f3F1645A2;
	fma.rn.f32 	%f82, %f79, 0f3E991687, %f81;
	cvt.rn.f32.u16 	%f83, %rs60;
	fma.rn.f32 	%f84, %f83, 0f3DE978D5, %f82;
	fma.rn.f32 	%f85, %f84, %f13, %f77;
	fma.rn.f32 	%f86, %f84, %f14, %f78;
	tex.2d.v4.u32.f32 	{%r51, %r52, %r53, %r54}, [%rd2, {%f34, %f19}];
	cvt.u16.u32 	%rs61, %r51;
	and.b16  	%rs62, %rs61, 255;
	cvt.u16.u32 	%rs63, %r52;
	and.b16  	%rs64, %rs63, 255;
	cvt.u16.u32 	%rs65, %r53;
	and.b16  	%rs66, %rs65, 255;
	cvt.rn.f32.u16 	%f87, %rs62;
	cvt.rn.f32.u16 	%f88, %rs64;
	mul.f32 	%f89, %f88, 0f3F1645A2;
	fma.rn.f32 	%f90, %f87, 0f3E991687, %f89;
	cvt.rn.f32.u16 	%f91, %rs66;
	fma.rn.f32 	%f92, %f91, 0f3DE978D5, %f90;
	fma.rn.f32 	%f93, %f92, %f15, %f85;
	fma.rn.f32 	%f94, %f92, %f16, %f86;
	tex.2d.v4.u32.f32 	{%r55, %r56, %r57, %r58}, [%rd2, {%f44, %f19}];
	cvt.u16.u32 	%rs67, %r55;
	and.b16  	%rs68, %rs67, 255;
	cvt.u16.u32 	%rs69, %r56;
	and.b16  	%rs70, %rs69, 255;
	cvt.u16.u32 	%rs71, %r57;
	and.b16  	%rs72, %rs71, 255;
	cvt.rn.f32.u16 	%f95, %rs68;
	cvt.rn.f32.u16 	%f96, %rs70;
	mul.f32 	%f97, %f96, 0f3F1645A2;
	fma.rn.f32 	%f98, %f95, 0f3E991687, %f97;
	cvt.rn.f32.u16 	%f99, %rs72;
	fma.rn.f32 	%f100, %f99, 0f3DE978D5, %f98;
	fma.rn.f32 	%f101, %f100, %f17, %f93;
	fma.rn.f32 	%f102, %f100, %f18, %f94;
	mul.f32 	%f103, %f102, %f102;
	fma.rn.f32 	%f104, %f101, %f101, %f103;
	sqrt.rn.f32 	%f105, %f104;
	setp.gt.f32 	%p3, %f105, 0f437F0000;
	selp.f32 	%f106, 0f437F0000, %f105, %p3;
	add.f32 	%f107, %f106, 0f3F000000;
	cvt.rzi.u32.f32 	%r59, %f107;
	cvt.u16.u32 	%rs73, %r59;
	cvt.s64.s32 	%rd4, %r61;
	mad.lo.s64 	%rd7, %rd5, %rd6, %rd4;
	shl.b64 	%rd8, %rd7, 2;
	add.s64 	%rd9, %rd1, %rd8;
	st.global.u8 	[%rd9], %rs73;
	st.global.u8 	[%rd9+1], %rs73;
	st.global.u8 	[%rd9+2], %rs73;
	mov.b16 	%rs74, 0;
	st.global.u8 	[%rd9+3], %rs74;
	add.s32 	%r61, %r61, %r6;
	setp.lt.s32 	%p4, %r61, %r11;
	@%p4 bra 	$L__BB0_4;
$L__BB0_5:
	add.s32 	%r60, %r60, %r5;
	setp.lt.s32 	%p5, %r60, %r12;
	@%p5 bra 	$L__BB0_2;
$L__BB0_6:
	ret;

}


// ===== COMPILED SASS (sm_100) =====

	.target	sm_100

	.elftype	@"ET_EXEC"


//--------------------- .note.nv.tkinfo           --------------------------
	.section	.note.nv.tkinfo,"",@"SHT_NOTE"
	.sectionflags	@"SHF_NOTE_NV_TKINFO"
	.tkinfo
        /*0018*/ 	.word	0x00000002
        /*0030*/ 	.string	""
        /*0030*/ 	.string	"ptxas"
        /*0030*/ 	.string	"Cuda compilation tools, release 13.0, V13.0.88"
        /*0030*/ 	.string	"Build cuda_13.0.r13.0/compiler.36424714_0"
        /*0030*/ 	.string	"-arch sm_100 -m 64 "



//--------------------- .note.nv.cuinfo           --------------------------
	.section	.note.nv.cuinfo,"",@"SHT_NOTE"
	.sectionflags	@"SHF_NOTE_NV_CUINFO"
        /*0018*/ 	.short	0x0002
        /*001a*/ 	.short	0x0064
        /*001c*/ 	.short	0x0082
	.zero		2


//--------------------- .nv.info                  --------------------------
	.section	.nv.info,"",@"SHT_CUDA_INFO"
	.align	4


	//----- nvinfo : EIATTR_REGCOUNT
	.align		4
        /*0000*/ 	.byte	0x04, 0x2f
        /*0002*/ 	.short	(.L_3 - .L_2)
	.align		4
.L_2:
        /*0004*/ 	.word	index@(_Z5sobelyP5Pixelii)
        /*0008*/ 	.word	0x00000030


	//----- nvinfo : EIATTR_FRAME_SIZE
	.align		4
.L_3:
        /*000c*/ 	.byte	0x04, 0x11
        /*000e*/ 	.short	(.L_5 - .L_4)
	.align		4
.L_4:
        /*0010*/ 	.word	index@($__internal_0_$__cuda_sm20_sqrt_rn_f32_slowpath)
        /*0014*/ 	.word	0x00000000


	//----- nvinfo : EIATTR_FRAME_SIZE
	.align		4
.L_5:
        /*0018*/ 	.byte	0x04, 0x11
        /*001a*/ 	.short	(.L_7 - .L_6)
	.align		4
.L_6:
        /*001c*/ 	.word	index@(_Z5sobelyP5Pixelii)
        /*0020*/ 	.word	0x00000000


	//----- nvinfo : EIATTR_MIN_STACK_SIZE
	.align		4
.L_7:
        /*0024*/ 	.byte	0x04, 0x12
        /*0026*/ 	.short	(.L_9 - .L_8)
	.align		4
.L_8:
        /*0028*/ 	.word	index@(_Z5sobelyP5Pixelii)
        /*002c*/ 	.word	0x00000000
.L_9:


//--------------------- .nv.compat                --------------------------
	.section	.nv.compat,"",@"SHT_CUDA_COMPAT_INFO"
	.align	4
        /*0000*/ 	.byte	0x02, 0x09, 0x00, 0x00, 0x02, 0x02, 0x02, 0x00, 0x02, 0x05, 0x05, 0x00, 0x03, 0x07, 0x01, 0x01
        /*0010*/ 	.byte	0x02, 0x03, 0x00, 0x00, 0x02, 0x06, 0x01, 0x00, 0x04, 0x0b, 0x08, 0x00, 0x01, 0x00, 0x00, 0x00
        /*0020*/ 	.byte	0x00, 0x00, 0x00, 0x00


//--------------------- .nv.info._Z5sobelyP5Pixelii --------------------------
	.section	.nv.info._Z5sobelyP5Pixelii,"",@"SHT_CUDA_INFO"
	.sectionflags	@""
	.align	4


	//----- nvinfo : EIATTR_CUDA_API_VERSION
	.align		4
        /*0000*/ 	.byte	0x04, 0x37
        /*0002*/ 	.short	(.L_11 - .L_10)
.L_10:
        /*0004*/ 	.word	0x00000082


	//----- nvinfo : EIATTR_KPARAM_INFO
	.align		4
.L_11:
        /*0008*/ 	.byte	0x04, 0x17
        /*000a*/ 	.short	(.L_13 - .L_12)
.L_12:
        /*000c*/ 	.word	0x00000000
        /*0010*/ 	.short	0x0003
        /*0012*/ 	.short	0x0014
        /*0014*/ 	.byte	0x00, 0xf0, 0x11, 0x00


	//----- nvinfo : EIATTR_KPARAM_INFO
	.align		4
.L_13:
        /*0018*/ 	.byte	0x04, 0x17
        /*001a*/ 	.short	(.L_15 - .L_14)
.L_14:
        /*001c*/ 	.word	0x00000000
        /*0020*/ 	.short	0x0002
        /*0022*/ 	.short	0x0010
        /*0024*/ 	.byte	0x00, 0xf0, 0x11, 0x00


	//----- nvinfo : EIATTR_KPARAM_INFO
	.align		4
.L_15:
        /*0028*/ 	.byte	0x04, 0x17
        /*002a*/ 	.short	(.L_17 - .L_16)
.L_16:
        /*002c*/ 	.word	0x00000000
        /*0030*/ 	.short	0x0001
        /*0032*/ 	.short	0x0008
        /*0034*/ 	.byte	0x00, 0xf5, 0x21, 0x00


	//----- nvinfo : EIATTR_KPARAM_INFO
	.align		4
.L_17:
        /*0038*/ 	.byte	0x04, 0x17
        /*003a*/ 	.short	(.L_19 - .L_18)
.L_18:
        /*003c*/ 	.word	0x00000000
        /*0040*/ 	.short	0x0000
        /*0042*/ 	.short	0x0000
        /*0044*/ 	.byte	0x00, 0xf0, 0x21, 0x00


	//----- nvinfo : EIATTR_SPARSE_MMA_MASK
	.align		4
.L_19:
        /*0048*/ 	.byte	0x03, 0x50
        /*004a*/ 	.short	0x0000


	//----- nvinfo : EIATTR_MAXREG_COUNT
	.align		4
        /*004c*/ 	.byte	0x03, 0x1b
        /*004e*/ 	.short	0x00ff


	//----- nvinfo : EIATTR_MERCURY_ISA_VERSION
	.align		4
        /*0050*/ 	.byte	0x03, 0x5f
        /*0052*/ 	.short	0x0101


	//----- nvinfo : EIATTR_VRC_CTA_INIT_COUNT
	.align		4
        /*0054*/ 	.byte	0x02, 0x4a
	.zero		1
	.zero		1


	//----- nvinfo : EIATTR_EXIT_INSTR_OFFSETS
	.align		4
        /*0058*/ 	.byte	0x04, 0x1c
        /*005a*/ 	.short	(.L_21 - .L_20)


	//   ....[0]....
.L_20:
        /*005c*/ 	.word	0x000000b0


	//   ....[1]....
        /*0060*/ 	.word	0x00000ee0


	//----- nvinfo : EIATTR_CRS_STACK_SIZE
	.align		4
.L_21:
        /*0064*/ 	.byte	0x04, 0x1e
        /*0066*/ 	.short	(.L_23 - .L_22)
.L_22:
        /*0068*/ 	.word	0x00000000


	//----- nvinfo : EIATTR_CBANK_PARAM_SIZE
	.align		4
.L_23:
        /*006c*/ 	.byte	0x03, 0x19
        /*006e*/ 	.short	0x0018


	//----- nvinfo : EIATTR_PARAM_CBANK
	.align		4
        /*0070*/ 	.byte	0x04, 0x0a
        /*0072*/ 	.short	(.L_25 - .L_24)
	.align		4
.L_24:
        /*0074*/ 	.word	index@(.nv.constant0._Z5sobelyP5Pixelii)
        /*0078*/ 	.short	0x0380
        /*007a*/ 	.short	0x0018


	//----- nvinfo : EIATTR_SW_WAR
	.align		4
.L_25:
        /*007c*/ 	.byte	0x04, 0x36
        /*007e*/ 	.short	(.L_27 - .L_26)
.L_26:
        /*0080*/ 	.word	0x00000008
.L_27:


//--------------------- .nv.callgraph             --------------------------
	.section	.nv.callgraph,"",@"SHT_CUDA_CALLGRAPH"
	.align	4
	.sectionentsize	8
	.align		4
        /*0000*/ 	.word	0x00000000
	.align		4
        /*0004*/ 	.word	0xffffffff
	.align		4
        /*0008*/ 	.word	0x00000000
	.align		4
        /*000c*/ 	.word	0xfffffffe
	.align		4
        /*0010*/ 	.word	0x00000000
	.align		4
        /*0014*/ 	.word	0xfffffffd
	.align		4
        /*0018*/ 	.word	0x00000000
	.align		4
        /*001c*/ 	.word	0xfffffffc


//--------------------- .nv.constant3             --------------------------
	.section	.nv.constant3,"a",@progbits
.nv.constant3:
	.type		Gx,@object
	.size		Gx,(Gy - Gx)
Gx:
        /*0000*/ 	.byte	0xff, 0x00, 0x01, 0xfe, 0x00, 0x02, 0xff, 0x00, 0x01
	.type		Gy,@object
	.size		Gy,(.L_1 - Gy)
Gy:
        /*0009*/ 	.byte	0xff, 0xfe, 0xff, 0x00, 0x00, 0x00, 0x01, 0x02, 0x01
.L_1:


//--------------------- .text._Z5sobelyP5Pixelii  --------------------------
	.section	.text._Z5sobelyP5Pixelii,"ax",@progbits
	.align	128
        .global         _Z5sobelyP5Pixelii
        .type           _Z5sobelyP5Pixelii,@function
        .size           _Z5sobelyP5Pixelii,(.L_x_9 - _Z5sobelyP5Pixelii)
        .other          _Z5sobelyP5Pixelii,@"STO_CUDA_ENTRY STV_DEFAULT"
_Z5sobelyP5Pixelii:
.text._Z5sobelyP5Pixelii:
[----:B------:R-:W-:Y:S01]  /*0000*/  LDC R1, c[0x0][0x37c] ;  /* 0x0000df00ff017b82 */ /* 0x000fe20000000800 */
[----:B------:R-:W0:Y:S07]  /*0010*/  S2R R40, SR_TID.Y ;  /* 0x0000000000287919 */ /* 0x000e2e0000002200 */
[----:B------:R-:W1:Y:S01]  /*0020*/  LDC R32, c[0x0][0x360] ;  /* 0x0000d800ff207b82 */ /* 0x000e620000000800 */
[----:B------:R-:W2:Y:S01]  /*0030*/  LDCU UR6, c[0x0][0x394] ;  /* 0x00007280ff0677ac */ /* 0x000ea20008000800 */
[----:B------:R-:W1:Y:S06]  /*0040*/  S2R R41, SR_TID.X ;  /* 0x0000000000297919 */ /* 0x000e6c0000002100 */
[----:B------:R-:W0:Y:S08]  /*0050*/  S2UR UR5, SR_CTAID.Y ;  /* 0x00000000000579c3 */ /* 0x000e300000002600 */
[----:B------:R-:W0:Y:S08]  /*0060*/  LDC R13, c[0x0][0x364] ;  /* 0x0000d900ff0d7b82 */ /* 0x000e300000000800 */
[----:B------:R-:W1:Y:S01]  /*0070*/  S2UR UR4, SR_CTAID.X ;  /* 0x00000000000479c3 */ /* 0x000e620000002500 */
[----:B0-----:R-:W-:-:S05]  /*0080*/  IMAD R40, R13, UR5, R40 ;  /* 0x000000050d287c24 */ /* 0x001fca000f8e0228 */
[----:B--2---:R-:W-:Y:S01]  /*0090*/  ISETP.GE.AND P0, PT, R40, UR6, PT ;  /* 0x0000000628007c0c */ /* 0x004fe2000bf06270 */
[----:B-1----:R-:W-:-:S12]  /*00a0*/  IMAD R41, R32, UR4, R41 ;  /* 0x0000000420297c24 */ /* 0x002fd8000f8e0229 */
[----:B------:R-:W-:Y:S05]  /*00b0*/  @P0 EXIT ;  /* 0x000000000000094d */ /* 0x000fea0003800000 */
[----:B------:R-:W0:Y:S01]  /*00c0*/  LDCU.U8 UR4, c[0x3][URZ] ;  /* 0x00c00000ff0477ac */ /* 0x000e220008000000 */
[----:B------:R-:W1:Y:S01]  /*00d0*/  LDCU.U8 UR5, c[0x3][0x9] ;  /* 0x00c00120ff0577ac */ /* 0x000e620008000000 */
[----:B------:R-:W2:Y:S01]  /*00e0*/  LDCU.U8 UR6, c[0x3][0x1] ;  /* 0x00c00020ff0677ac */ /* 0x000ea20008000000 */
[----:B------:R-:W3:Y:S01]  /*00f0*/  LDCU.U8 UR10, c[0x3][0x8] ;  /* 0x00c00100ff0a77ac */ /* 0x000ee20008000000 */
[----:B------:R-:W4:Y:S01]  /*0100*/  LDCU.U8 UR11, c[0x3][0x11] ;  /* 0x00c00220ff0b77ac */ /* 0x000f220008000000 */
[----:B0-----:R-:W0:Y:S01]  /*0110*/  I2F.S8 R39, UR4 ;  /* 0x0000000400277d06 */ /* 0x001e220008001400 */
[----:B------:R-:W3:Y:S01]  /*0120*/  LDCU.U8 UR4, c[0x3][0xa] ;  /* 0x00c00140ff0477ac */ /* 0x000ee20008000000 */
[----:B------:R-:W0:Y:S06]  /*0130*/  LDCU.U8 UR7, c[0x3][0x10] ;  /* 0x00c00200ff0777ac */ /* 0x000e2c0008000000 */
[----:B-1----:R-:W1:Y:S01]  /*0140*/  I2F.S8 R38, UR5 ;  /* 0x0000000500267d06 */ /* 0x002e620008001400 */
[----:B------:R-:W4:Y:S01]  /*0150*/  LDCU.U8 UR5, c[0x3][0x2] ;  /* 0x00c00040ff0577ac */ /* 0x000f220008000000 */
[----:B------:R-:W0:Y:S06]  /*0160*/  LDCU.64 UR8, c[0x0][0x358] ;  /* 0x00006b00ff0877ac */ /* 0x000e2c0008000a00 */
[----:B--2---:R-:W2:Y:S01]  /*0170*/  I2F.S8 R37, UR6 ;  /* 0x0000000600257d06 */ /* 0x004ea20008001400 */
[----:B------:R-:W1:Y:S01]  /*0180*/  LDCU.U8 UR6, c[0x3][0xb] ;  /* 0x00c00160ff0677ac */ /* 0x000e620008000000 */
[----:B------:R-:W0:Y:S06]  /*0190*/  LDCU.64 UR12, c[0x0][0x388] ;  /* 0x00007100ff0c77ac */ /* 0x000e2c0008000a00 */
[----:B---3--:R-:W3:Y:S01]  /*01a0*/  I2F.S8 R36, UR4 ;  /* 0x0000000400247d06 */ /* 0x008ee20008001400 */
[----:B------:R-:W2:Y:S07]  /*01b0*/  LDCU.U8 UR4, c[0x3][0x3] ;  /* 0x00c00060ff0477ac */ /* 0x000eae0008000000 */
[----:B----4-:R-:W4:Y:S01]  /*01c0*/  I2F.S8 R35, UR5 ;  /* 0x0000000500237d06 */ /* 0x010f220008001400 */
[----:B------:R-:W0:Y:S07]  /*01d0*/  LDCU.U8 UR5, c[0x3][0xc] ;  /* 0x00c00180ff0577ac */ /* 0x000e2e0008000000 */
[----:B-1----:R-:W1:Y:S01]  /*01e0*/  I2F.S8 R34, UR6 ;  /* 0x0000000600227d06 */ /* 0x002e620008001400 */
[----:B------:R-:W3:Y:S07]  /*01f0*/  LDCU.U8 UR6, c[0x3][0x4] ;  /* 0x00c00080ff0677ac */ /* 0x000eee0008000000 */
[----:B--2---:R-:W2:Y:S01]  /*0200*/  I2F.S8 R0, UR4 ;  /* 0x0000000400007d06 */ /* 0x004ea20008001400 */
[----:B------:R-:W4:Y:S07]  /*0210*/  LDCU.U8 UR4, c[0x3][0xd] ;  /* 0x00c001a0ff0477ac */ /* 0x000f2e0008000000 */
[----:B0-----:R-:W0:Y:S01]  /*0220*/  I2F.S8 R2, UR5 ;  /* 0x0000000500027d06 */ /* 0x001e220008001400 */
[----:B------:R-:W1:Y:S07]  /*0230*/  LDCU.U8 UR5, c[0x3][0x5] ;  /* 0x00c000a0ff0577ac */ /* 0x000e6e0008000000 */
        /* <DEDUP_REMOVED lines=9> */
[----:B------:R-:W1:Y:S07]  /*02d0*/  LDCU UR4, c[0x0][0x374] ;  /* 0x00006e80ff0477ac */ /* 0x000e6e0008000800 */
[----:B---3--:R-:W3:Y:S01]  /*02e0*/  I2F.S8 R8, UR5 ;  /* 0x0000000500087d06 */ /* 0x008ee20008001400 */
[----:B------:R-:W2:Y:S07]  /*02f0*/  LDCU UR5, c[0x0][0x370] ;  /* 0x00006e00ff0577ac */ /* 0x000eae0008000800 */
[----:B----4-:R-:W4:Y:S01]  /*0300*/  I2F.S8 R9, UR6 ;  /* 0x0000000600097d06 */ /* 0x010f220008001400 */
[----:B------:R-:W0:Y:S01]  /*0310*/  LDCU UR6, c[0x0][0x390] ;  /* 0x00007200ff0677ac */ /* 0x000e220008000800 */
[----:B-1----:R-:W-:-:S06]  /*0320*/  IMAD R13, R13, UR4, RZ ;  /* 0x000000040d0d7c24 */ /* 0x002fcc000f8e02ff */
[----:B------:R-:W1:Y:S01]  /*0330*/  I2F.S8 R11, UR10 ;  /* 0x0000000a000b7d06 */ /* 0x000e620008001400 */
[----:B--2---:R-:W-:-:S07]  /*0340*/  IMAD R32, R32, UR5, RZ ;  /* 0x0000000520207c24 */ /* 0x004fce000f8e02ff */
[----:B------:R-:W2:Y:S01]  /*0350*/  I2F.S8 R12, UR11 ;  /* 0x0000000b000c7d06 */ /* 0x000ea20008001400 */
[----:B0-----:R-:W-:-:S07]  /*0360*/  USHF.R.S32.HI UR6, URZ, 0x1f, UR6 ;  /* 0x0000001fff067899 */ /* 0x001fce0008011406 */
[----:B------:R-:W0:Y:S01]  /*0370*/  I2F.S8 R10, UR7 ;  /* 0x00000007000a7d06 */ /* 0x000e220008001400 */
[----:B-1-34-:R-:W0:Y:S04]  /*0380*/  LDCU UR7, c[0x0][0x390] ;  /* 0x00007200ff0777ac */ /* 0x01ae280008000800 */
.L_x_6:
[----:B-1----:R-:W1:Y:S01]  /*0390*/  LDCU UR4, c[0x0][0x390] ;  /* 0x00007200ff0477ac */ /* 0x002e620008000800 */
[----:B------:R-:W-:Y:S01]  /*03a0*/  BSSY.RECONVERGENT B0, `(.L_x_0) ;  /* 0x00000af000007945 */ /* 0x000fe20003800200 */
[----:B-1----:R-:W-:-:S13]  /*03b0*/  ISETP.GE.AND P0, PT, R41, UR4, PT ;  /* 0x0000000429007c0c */ /* 0x002fda000bf06270 */
[----:B------:R-:W-:Y:S05]  /*03c0*/  @P0 BRA `(.L_x_1) ;  /* 0x0000000800b00947 */ /* 0x000fea0003800000 */
[C---:B------:R-:W-:Y:S02]  /*03d0*/  IADD3 R14, PT, PT, R40.reuse, 0x1, RZ ;  /* 0x00000001280e7810 */ /* 0x040fe40007ffe0ff */
[----:B------:R-:W-:Y:S02]  /*03e0*/  IADD3 R15, PT, PT, R40, -0x1, RZ ;  /* 0xffffffff280f7810 */ /* 0x000fe40007ffe0ff */
[----:B------:R-:W-:Y:S02]  /*03f0*/  I2FP.F32.U32 R14, R14 ;  /* 0x0000000e000e7245 */ /* 0x000fe40000201000 */
[----:B------:R-:W-:Y:S02]  /*0400*/  I2FP.F32.S32 R15, R15 ;  /* 0x0000000f000f7245 */ /* 0x000fe40000201400 */
[----:B------:R-:W-:Y:S01]  /*0410*/  MOV R33, R41 ;  /* 0x0000002900217202 */ /* 0x000fe20000000f00 */
[----:B------:R-:W-:Y:S02]  /*0420*/  FADD R31, R14, 0.5 ;  /* 0x3f0000000e1f7421 */ /* 0x000fe40000000000 */
[----:B------:R-:W-:-:S07]  /*0430*/  FADD R15, R15, 0.5 ;  /* 0x3f0000000f0f7421 */ /* 0x000fce0000000000 */
.L_x_5:
[----:B-1----:R-:W1:Y:S01]  /*0440*/  LDCU UR4, c[0x0][0x380] ;  /* 0x00007000ff0477ac */ /* 0x002e620008000800 */
[C---:B------:R-:W-:Y:S01]  /*0450*/  IADD3 R14, PT, PT, R33.reuse, -0x1, RZ ;  /* 0xffffffff210e7810 */ /* 0x040fe20007ffe0ff */
[----:B------:R-:W-:Y:S01]  /*0460*/  HFMA2 R42, -RZ, RZ, -3, 0 ;  /* 0xc2000000ff2a7431 */ /* 0x000fe200000001ff */
[----:B------:R-:W-:Y:S01]  /*0470*/  I2FP.F32.S32 R16, R33 ;  /* 0x0000002100107245 */ /* 0x000fe20000201400 */
[----:B------:R-:W-:Y:S01]  /*0480*/  UMOV UR5, URZ ;  /* 0x000000ff00057c82 */ /* 0x000fe20008000000 */
[----:B------:R-:W-:Y:S02]  /*0490*/  I2FP.F32.S32 R14, R14 ;  /* 0x0000000e000e7245 */ /* 0x000fe40000201400 */
[-C--:B------:R-:W-:Y:S01]  /*04a0*/  MOV R17, R15.reuse ;  /* 0x0000000f00117202 */ /* 0x080fe20000000f00 */
[----:B------:R-:W-:Y:S01]  /*04b0*/  FADD R16, R16, 0.5 ;  /* 0x3f00000010107421 */ /* 0x000fe20000000000 */
[----:B------:R-:W-:Y:S01]  /*04c0*/  IADD3 R18, PT, PT, R33, 0x1, RZ ;  /* 0x0000000121127810 */ /* 0x000fe20007ffe0ff */
[----:B------:R-:W-:Y:S01]  /*04d0*/  FADD R14, R14, 0.5 ;  /* 0x3f0000000e0e7421 */ /* 0x000fe20000000000 */
[----:B------:R-:W-:-:S02]  /*04e0*/  MOV R19, R15 ;  /* 0x0000000f00137202 */ /* 0x000fc40000000f00 */
[----:B------:R-:W-:Y:S02]  /*04f0*/  I2FP.F32.S32 R18, R18 ;  /* 0x0000001200127245 */ /* 0x000fe40000201400 */
[----:B------:R-:W-:Y:S02]  /*0500*/  I2FP.F32.U32 R21, R40 ;  /* 0x0000002800157245 */ /* 0x000fe40000201000 */
[----:B------:R-:W-:Y:S01]  /*0510*/  MOV R20, R14 ;  /* 0x0000000e00147202 */ /* 0x000fe20000000f00 */
[----:B-1----:R-:W-:Y:S01]  /*0520*/  TEX.LL R17, R22, R16, R42, UR4, 2D, 0x7 ;  /* 0x28ff042a10167f60 */ /* 0x002fe200089e0711 */
[----:B------:R-:W5:Y:S01]  /*0530*/  TEX.LL R30, R24, R14, R42, UR4, 2D, 0x7 ;  /* 0x28ff042a0e187f60 */ /* 0x000f6200089e071e */
[----:B------:R-:W-:Y:S01]  /*0540*/  FADD R18, R18, 0.5 ;  /* 0x3f00000012127421 */ /* 0x000fe20000000000 */
[----:B------:R-:W-:-:S03]  /*0550*/  FADD R21, R21, 0.5 ;  /* 0x3f00000015157421 */ /* 0x000fc60000000000 */
[----:B------:R-:W5:Y:S01]  /*0560*/  TEX.LL R19, R26, R18, R42, UR4, 2D, 0x7 ;  /* 0x28ff042a121a7f60 */ /* 0x000f6200089e0713 */
[----:B------:R-:W5:Y:S01]  /*0570*/  TEX.LL R20, R28, R20, R42, UR4, 2D, 0x7 ;  /* 0x28ff042a141c7f60 */ /* 0x000f6200089e0714 */
[----:B------:R-:W-:-:S04]  /*0580*/  DEPBAR.LE SB5, 0x2 ;  /* 0x0000d0800000791a */ /* 0x000fc80000000000 */
[----:B------:R-:W-:Y:S02]  /*0590*/  LOP3.LUT R44, R24, 0xff, RZ, 0xc0, !PT ;  /* 0x000000ff182c7812 */ /* 0x000fe400078ec0ff */
[----:B------:R-:W-:Y:S02]  /*05a0*/  LOP3.LUT R24, R25, 0xff, RZ, 0xc0, !PT ;  /* 0x000000ff19187812 */ /* 0x000fe400078ec0ff */
[----:B------:R-:W-:Y:S02]  /*05b0*/  LOP3.LUT R43, R17, 0xff, RZ, 0xc0, !PT ;  /* 0x000000ff112b7812 */ /* 0x000fe400078ec0ff */
[----:B------:R-:W-:Y:S01]  /*05c0*/  I2F.U16 R17, R44 ;  /* 0x0000002c00117306 */ /* 0x000fe20000101000 */
[----:B------:R-:W-:Y:S02]  /*05d0*/  LOP3.LUT R23, R23, 0xff, RZ, 0xc0, !PT ;  /* 0x000000ff17177812 */ /* 0x000fe400078ec0ff */
[----:B------:R-:W-:Y:S02]  /*05e0*/  LOP3.LUT R22, R22, 0xff, RZ, 0xc0, !PT ;  /* 0x000000ff16167812 */ /* 0x000fe400078ec0ff */
[----:B------:R-:W-:Y:S01]  /*05f0*/  LOP3.LUT R25, R30, 0xff, RZ, 0xc0, !PT ;  /* 0x000000ff1e197812 */ /* 0x000fe200078ec0ff */
[----:B------:R-:W-:-:S04]  /*0600*/  DEPBAR.LE SB5, 0x1 ;  /* 0x0000d0400000791a */ /* 0x000fc80000000000 */
[----:B------:R-:W-:Y:S01]  /*0610*/  LOP3.LUT R27, R27, 0xff, RZ, 0xc0, !PT ;  /* 0x000000ff1b1b7812 */ /* 0x000fe200078ec0ff */
[----:B------:R-:W1:Y:S01]  /*0620*/  I2F.U16 R24, R24 ;  /* 0x0000001800187306 */ /* 0x000e620000101000 */
[----:B------:R-:W-:Y:S02]  /*0630*/  LOP3.LUT R26, R26, 0xff, RZ, 0xc0, !PT ;  /* 0x000000ff1a1a7812 */ /* 0x000fe400078ec0ff */
[----:B-----5:R-:W-:Y:S02]  /*0640*/  LOP3.LUT R29, R29, 0xff, RZ, 0xc0, !PT ;  /* 0x000000ff1d1d7812 */ /* 0x020fe400078ec0ff */
[----:B------:R-:W-:Y:S02]  /*0650*/  LOP3.LUT R28, R28, 0xff, RZ, 0xc0, !PT ;  /* 0x000000ff1c1c7812 */ /* 0x000fe400078ec0ff */
[----:B------:R-:W-:Y:S01]  /*0660*/  LOP3.LUT R19, R19, 0xff, RZ, 0xc0, !PT ;  /* 0x000000ff13137812 */ /* 0x000fe200078ec0ff */
[----:B------:R-:W3:Y:S01]  /*0670*/  I2F.U16 R23, R23 ;  /* 0x0000001700177306 */ /* 0x000ee20000101000 */
[----:B------:R-:W-:-:S02]  /*0680*/  LOP3.LUT R20, R20, 0xff, RZ, 0xc0, !PT ;  /* 0x000000ff14147812 */ /* 0x000fc400078ec0ff */
[----:B------:R-:W-:Y:S01]  /*0690*/  MOV R30, R14 ;  /* 0x0000000e001e7202 */ /* 0x000fe20000000f00 */
[----:B-1----:R-:W-:-:S04]  /*06a0*/  FMUL R24, R24, 0.58700001239776611328 ;  /* 0x3f1645a218187820 */ /* 0x002fc80000400000 */
[----:B------:R-:W1:Y:S01]  /*06b0*/  I2F.U16 R22, R22 ;  /* 0x0000001600167306 */ /* 0x000e620000101000 */
[----:B------:R-:W-:Y:S01]  /*06c0*/  FFMA R24, R17, 0.29899999499320983887, R24 ;  /* 0x3e99168711187823 */ /* 0x000fe20000000018 */
[----:B---3--:R-:W-:-:S06]  /*06d0*/  FMUL R23, R23, 0.58700001239776611328 ;  /* 0x3f1645a217177820 */ /* 0x008fcc0000400000 */
[----:B------:R-:W3:Y:S01]  /*06e0*/  I2F.U16 R25, R25 ;  /* 0x0000001900197306 */ /* 0x000ee20000101000 */
[----:B-1----:R-:W-:-:S07]  /*06f0*/  FFMA R22, R22, 0.29899999499320983887, R23 ;  /* 0x3e99168716167823 */ /* 0x002fce0000000017 */
[----:B------:R-:W1:Y:S01]  /*0700*/  I2F.U16 R27, R27 ;  /* 0x0000001b001b7306 */ /* 0x000e620000101000 */
[----:B---3--:R-:W-:-:S07]  /*0710*/  FFMA R24, R25, 0.11400000005960464478, R24 ;  /* 0x3de978d519187823 */ /* 0x008fce0000000018 */
[----:B------:R-:W3:Y:S01]  /*0720*/  I2F.U16 R43, R43 ;  /* 0x0000002b002b7306 */ /* 0x000ee20000101000 */
[----:B-1----:R-:W-:-:S07]  /*0730*/  FMUL R27, R27, 0.58700001239776611328 ;  /* 0x3f1645a21b1b7820 */ /* 0x002fce0000400000 */
[----:B------:R-:W1:Y:S01]  /*0740*/  I2F.U16 R17, R29 ;  /* 0x0000001d00117306 */ /* 0x000e620000101000 */
[----:B---3--:R-:W-:-:S07]  /*0750*/  FFMA R43, R43, 0.11400000005960464478, R22 ;  /* 0x3de978d52b2b7823 */ /* 0x008fce0000000016 */
[----:B------:R-:W3:Y:S01]  /*0760*/  I2F.U16 R26, R26 ;  /* 0x0000001a001a7306 */ /* 0x000ee20000101000 */
[----:B------:R-:W-:-:S04]  /*0770*/  FFMA R22, R39, R24, RZ ;  /* 0x0000001827167223 */ /* 0x000fc800000000ff */
[----:B------:R-:W-:Y:S01]  /*0780*/  FFMA R22, R37, R43, R22 ;  /* 0x0000002b25167223 */ /* 0x000fe20000000016 */
[----:B-1----:R-:W-:Y:S02]  /*0790*/  FMUL R23, R17, 0.58700001239776611328 ;  /* 0x3f1645a211177820 */ /* 0x002fe40000400000 */
[----:B------:R-:W1:Y:S01]  /*07a0*/  I2F.U16 R28, R28 ;  /* 0x0000001c001c7306 */ /* 0x000e620000101000 */
[----:B------:R-:W-:-:S04]  /*07b0*/  FFMA R17, R38, R24, RZ ;  /* 0x0000001826117223 */ /* 0x000fc800000000ff */
[----:B------:R-:W-:Y:S01]  /*07c0*/  FFMA R17, R36, R43, R17 ;  /* 0x0000002b24117223 */ /* 0x000fe20000000011 */
[----:B---3--:R-:W-:Y:S02]  /*07d0*/  FFMA R26, R26, 0.29899999499320983887, R27 ;  /* 0x3e9916871a1a7823 */ /* 0x008fe4000000001b */
[----:B------:R-:W3:Y:S01]  /*07e0*/  I2F.U16 R19, R19 ;  /* 0x0000001300137306 */ /* 0x000ee20000101000 */
[----:B-1----:R-:W-:-:S07]  /*07f0*/  FFMA R23, R28, 0.29899999499320983887, R23 ;  /* 0x3e9916871c177823 */ /* 0x002fce0000000017 */
[----:B------:R-:W1:Y:S01]  /*0800*/  I2F.U16 R20, R20 ;  /* 0x0000001400147306 */ /* 0x000e620000101000 */
[----:B---3--:R-:W-:-:S04]  /*0810*/  FFMA R19, R19, 0.11400000005960464478, R26 ;  /* 0x3de978d513137823 */ /* 0x008fc8000000001a */
[----:B------:R-:W-:Y:S01]  /*0820*/  FFMA R27, R34, R19, R17 ;  /* 0x00000013221b7223 */ /* 0x000fe20000000011 */
[----:B------:R-:W-:Y:S01]  /*0830*/  MOV R17, R31 ;  /* 0x0000001f00117202 */ /* 0x000fe20000000f00 */
[----:B-1----:R-:W-:Y:S01]  /*0840*/  FFMA R20, R20, 0.11400000005960464478, R23 ;  /* 0x3de978d514147823 */ /* 0x002fe20000000017 */
[----:B------:R-:W-:Y:S01]  /*0850*/  FFMA R23, R35, R19, R22 ;  /* 0x0000001323177223 */ /* 0x000fe20000000016 */
[----:B------:R-:W-:Y:S02]  /*0860*/  MOV R22, R18 ;  /* 0x0000001200167202 */ /* 0x000fe40000000f00 */
[-C--:B------:R-:W-:Y:S01]  /*0870*/  FFMA R27, R2, R20.reuse, R27 ;  /* 0x00000014021b7223 */ /* 0x080fe2000000001b */
[----:B------:R-:W-:Y:S01]  /*0880*/  FFMA R26, R0, R20, R23 ;  /* 0x00000014001a7223 */ /* 0x000fe20000000017 */
[----:B------:R-:W-:Y:S02]  /*0890*/  MOV R20, R16 ;  /* 0x0000001000147202 */ /* 0x000fe40000000f00 */
[----:B------:R-:W-:-:S02]  /*08a0*/  MOV R23, R21 ;  /* 0x0000001500177202 */ /* 0x000fc40000000f00 */
[----:B------:R-:W-:Y:S02]  /*08b0*/  MOV R19, R31 ;  /* 0x0000001f00137202 */ /* 0x000fe40000000f00 */
[----:B------:R-:W5:Y:S01]  /*08c0*/  TEX.LL R14, R20, R20, R42, UR4, 2D, 0x7 ;  /* 0x28ff042a14147f60 */ /* 0x000f6200089e070e */
[----:B------:R-:W-:Y:S01]  /*08d0*/  TEX.LL R28, R16, R16, R42, UR4, 2D, 0x7 ;  /* 0x28ff042a10107f60 */ /* 0x000fe200089e071c */
[----:B------:R-:W5:Y:S01]  /*08e0*/  TEX.LL R29, R22, R22, R42, UR4, 2D, 0x7 ;  /* 0x28ff042a16167f60 */ /* 0x000f6200089e071d */
[----:B------:R-:W5:Y:S01]  /*08f0*/  TEX.LL R30, R24, R30, R42, UR4, 2D, 0x7 ;  /* 0x28ff042a1e187f60 */ /* 0x000f6200089e071e */
[----:B------:R1:W5:Y:S01]  /*0900*/  TEX.LL R43, R18, R18, R42, UR4, 2D, 0x7 ;  /* 0x28ff042a12127f60 */ /* 0x00036200089e072b */
[----:B------:R-:W-:Y:S01]  /*0910*/  BSSY.RECONVERGENT B1, `(.L_x_2) ;  /* 0x0000047000017945 */ /* 0x000fe20003800200 */
[----:B------:R-:W-:-:S04]  /*0920*/  DEPBAR.LE SB5, 0x3 ;  /* 0x0000d0c00000791a */ /* 0x000fc80000000000 */
[----:B------:R-:W-:Y:S02]  /*0930*/  LOP3.LUT R45, R21, 0xff, RZ, 0xc0, !PT ;  /* 0x000000ff152d7812 */ /* 0x000fe400078ec0ff */
[----:B------:R-:W-:Y:S02]  /*0940*/  LOP3.LUT R44, R20, 0xff, RZ, 0xc0, !PT ;  /* 0x000000ff142c7812 */ /* 0x000fe400078ec0ff */
[----:B------:R-:W-:Y:S02]  /*0950*/  LOP3.LUT R14, R14, 0xff, RZ, 0xc0, !PT ;  /* 0x000000ff0e0e7812 */ /* 0x000fe400078ec0ff */
[----:B------:R-:W3:Y:S08]  /*0960*/  I2F.U16 R45, R45 ;  /* 0x0000002d002d7306 */ /* 0x000ef00000101000 */
[----:B------:R-:W4:Y:S01]  /*0970*/  I2F.U16 R44, R44 ;  /* 0x0000002c002c7306 */ /* 0x000f220000101000 */
[----:B---3--:R-:W-:-:S07]  /*0980*/  FMUL R21, R45, 0.58700001239776611328 ;  /* 0x3f1645a22d157820 */ /* 0x008fce0000400000 */
[----:B------:R-:W3:Y:S01]  /*0990*/  I2F.U16 R14, R14 ;  /* 0x0000000e000e7306 */ /* 0x000ee20000101000 */
[----:B----4-:R-:W-:-:S04]  /*09a0*/  FFMA R21, R44, 0.29899999499320983887, R21 ;  /* 0x3e9916872c157823 */ /* 0x010fc80000000015 */
[----:B---3--:R-:W-:-:S04]  /*09b0*/  FFMA R21, R14, 0.11400000005960464478, R21 ;  /* 0x3de978d50e157823 */ /* 0x008fc80000000015 */
[-C--:B------:R-:W-:Y:S01]  /*09c0*/  FFMA R26, R3, R21.reuse, R26 ;  /* 0x00000015031a7223 */ /* 0x080fe2000000001a */
[----:B------:R-:W-:Y:S01]  /*09d0*/  FFMA R27, R4, R21, R27 ;  /* 0x00000015041b7223 */ /* 0x000fe2000000001b */
[----:B------:R-:W-:-:S04]  /*09e0*/  DEPBAR.LE SB5, 0x1 ;  /* 0x0000d0400000791a */ /* 0x000fc80000000000 */
[----:B------:R-:W-:Y:S02]  /*09f0*/  LOP3.LUT R21, R23, 0xff, RZ, 0xc0, !PT ;  /* 0x000000ff17157812 */ /* 0x000fe400078ec0ff */
[----:B------:R-:W-:Y:S02]  /*0a00*/  LOP3.LUT R20, R22, 0xff, RZ, 0xc0, !PT ;  /* 0x000000ff16147812 */ /* 0x000fe400078ec0ff */
[----:B------:R-:W-:Y:S02]  /*0a10*/  LOP3.LUT R25, R25, 0xff, RZ, 0xc0, !PT ;  /* 0x000000ff19197812 */ /* 0x000fe400078ec0ff */
[----:B------:R-:W3:Y:S01]  /*0a20*/  I2F.U16 R21, R21 ;  /* 0x0000001500157306 */ /* 0x000ee20000101000 */
[----:B-1----:R-:W-:Y:S02]  /*0a30*/  LOP3.LUT R42, R16, 0xff, RZ, 0xc0, !PT ;  /* 0x000000ff102a7812 */ /* 0x002fe400078ec0ff */
[----:B------:R-:W-:Y:S02]  /*0a40*/  LOP3.LUT R16, R17, 0xff, RZ, 0xc0, !PT ;  /* 0x000000ff11107812 */ /* 0x000fe400078ec0ff */
[----:B------:R-:W-:-:S02]  /*0a50*/  LOP3.LUT R22, R29, 0xff, RZ, 0xc0, !PT ;  /* 0x000000ff1d167812 */ /* 0x000fc400078ec0ff */
[----:B------:R-:W-:Y:S01]  /*0a60*/  LOP3.LUT R23, R24, 0xff, RZ, 0xc0, !PT ;  /* 0x000000ff18177812 */ /* 0x000fe200078ec0ff */
[----:B------:R-:W1:Y:S01]  /*0a70*/  I2F.U16 R20, R20 ;  /* 0x0000001400147306 */ /* 0x000e620000101000 */
[----:B------:R-:W-:Y:S02]  /*0a80*/  LOP3.LUT R24, R30, 0xff, RZ, 0xc0, !PT ;  /* 0x000000ff1e187812 */ /* 0x000fe400078ec0ff */
[----:B-----5:R-:W-:Y:S02]  /*0a90*/  LOP3.LUT R19, R19, 0xff, RZ, 0xc0, !PT ;  /* 0x000000ff13137812 */ /* 0x020fe400078ec0ff */
[----:B------:R-:W-:Y:S02]  /*0aa0*/  LOP3.LUT R17, R28, 0xff, RZ, 0xc0, !PT ;  /* 0x000000ff1c117812 */ /* 0x000fe400078ec0ff */
[----:B------:R-:W-:Y:S01]  /*0ab0*/  LOP3.LUT R18, R18, 0xff, RZ, 0xc0, !PT ;  /* 0x000000ff12127812 */ /* 0x000fe200078ec0ff */
[----:B------:R-:W4:Y:S01]  /*0ac0*/  I2F.U16 R25, R25 ;  /* 0x0000001900197306 */ /* 0x000f220000101000 */
[----:B---3--:R-:W-:Y:S01]  /*0ad0*/  FMUL R21, R21, 0.58700001239776611328 ;  /* 0x3f1645a215157820 */ /* 0x008fe20000400000 */
[----:B------:R-:W-:-:S03]  /*0ae0*/  LOP3.LUT R43, R43, 0xff, RZ, 0xc0, !PT ;  /* 0x000000ff2b2b7812 */ /* 0x000fc600078ec0ff */
[----:B-1----:R-:W-:-:S03]  /*0af0*/  FFMA R21, R20, 0.29899999499320983887, R21 ;  /* 0x3e99168714157823 */ /* 0x002fc60000000015 */
[----:B------:R-:W1:Y:S01]  /*0b00*/  I2F.U16 R16, R16 ;  /* 0x0000001000107306 */ /* 0x000e620000101000 */
[----:B----4-:R-:W-:-:S07]  /*0b10*/  FMUL R28, R25, 0.58700001239776611328 ;  /* 0x3f1645a2191c7820 */ /* 0x010fce0000400000 */
[----:B------:R-:W3:Y:S01]  /*0b20*/  I2F.U16 R22, R22 ;  /* 0x0000001600167306 */ /* 0x000ee20000101000 */
[----:B-1----:R-:W-:-:S07]  /*0b30*/  FMUL R25, R16, 0.58700001239776611328 ;  /* 0x3f1645a210197820 */ /* 0x002fce0000400000 */
[----:B------:R-:W1:Y:S01]  /*0b40*/  I2F.U16 R23, R23 ;  /* 0x0000001700177306 */ /* 0x000e620000101000 */
[----:B---3--:R-:W-:-:S07]  /*0b50*/  FFMA R21, R22, 0.11400000005960464478, R21 ;  /* 0x3de978d516157823 */ /* 0x008fce0000000015 */
[----:B------:R-:W3:Y:S01]  /*0b60*/  I2F.U16 R14, R42 ;  /* 0x0000002a000e7306 */ /* 0x000ee20000101000 */
[-C--:B------:R-:W-:Y:S01]  /*0b70*/  FFMA R27, R6, R21.reuse, R27 ;  /* 0x00000015061b7223 */ /* 0x080fe2000000001b */
[----:B------:R-:W-:Y:S01]  /*0b80*/  FFMA R26, R5, R21, R26 ;  /* 0x00000015051a7223 */ /* 0x000fe2000000001a */
[----:B-1----:R-:W-:-:S05]  /*0b90*/  FFMA R23, R23, 0.29899999499320983887, R28 ;  /* 0x3e99168717177823 */ /* 0x002fca000000001c */
[----:B------:R-:W1:Y:S01]  /*0ba0*/  I2F.U16 R24, R24 ;  /* 0x0000001800187306 */ /* 0x000e620000101000 */
[----:B---3--:R-:W-:-:S07]  /*0bb0*/  FFMA R14, R14, 0.29899999499320983887, R25 ;  /* 0x3e9916870e0e7823 */ /* 0x008fce0000000019 */
[----:B------:R-:W3:Y:S01]  /*0bc0*/  I2F.U16 R19, R19 ;  /* 0x0000001300137306 */ /* 0x000ee20000101000 */
[----:B-1----:R-:W-:-:S07]  /*0bd0*/  FFMA R23, R24, 0.11400000005960464478, R23 ;  /* 0x3de978d518177823 */ /* 0x002fce0000000017 */
[----:B------:R-:W1:Y:S01]  /*0be0*/  I2F.U16 R17, R17 ;  /* 0x0000001100117306 */ /* 0x000e620000101000 */
[-C--:B------:R-:W-:Y:S01]  /*0bf0*/  FFMA R27, R8, R23.reuse, R27 ;  /* 0x00000017081b7223 */ /* 0x080fe2000000001b */
[----:B------:R-:W-:Y:S01]  /*0c00*/  FFMA R26, R7, R23, R26 ;  /* 0x00000017071a7223 */ /* 0x000fe2000000001a */
[----:B---3--:R-:W-:-:S05]  /*0c10*/  FMUL R19, R19, 0.58700001239776611328 ;  /* 0x3f1645a213137820 */ /* 0x008fca0000400000 */
[----:B------:R-:W3:Y:S01]  /*0c20*/  I2F.U16 R18, R18 ;  /* 0x0000001200127306 */ /* 0x000ee20000101000 */
[----:B-1----:R-:W-:-:S07]  /*0c30*/  FFMA R14, R17, 0.11400000005960464478, R14 ;  /* 0x3de978d5110e7823 */ /* 0x002fce000000000e */
[----:B------:R-:W1:Y:S01]  /*0c40*/  I2F.U16 R20, R43 ;  /* 0x0000002b00147306 */ /* 0x000e620000101000 */
[-C--:B0-----:R-:W-:Y:S01]  /*0c50*/  FFMA R27, R10, R14.reuse, R27 ;  /* 0x0000000e0a1b7223 */ /* 0x081fe2000000001b */
[----:B------:R-:W-:Y:S01]  /*0c60*/  FFMA R26, R9, R14, R26 ;  /* 0x0000000e091a7223 */ /* 0x000fe2000000001a */
[----:B---3--:R-:W-:-:S04]  /*0c70*/  FFMA R19, R18, 0.29899999499320983887, R19 ;  /* 0x3e99168712137823 */ /* 0x008fc80000000013 */
[----:B-1----:R-:W-:-:S04]  /*0c80*/  FFMA R19, R20, 0.11400000005960464478, R19 ;  /* 0x3de978d514137823 */ /* 0x002fc80000000013 */
[-C--:B--2---:R-:W-:Y:S01]  /*0c90*/  FFMA R27, R12, R19.reuse, R27 ;  /* 0x000000130c1b7223 */ /* 0x084fe2000000001b */
[----:B------:R-:W-:-:S03]  /*0ca0*/  FFMA R26, R11, R19, R26 ;  /* 0x000000130b1a7223 */ /* 0x000fc6000000001a */
[----:B------:R-:W-:-:S04]  /*0cb0*/  FMUL R27, R27, R27 ;  /* 0x0000001b1b1b7220 */ /* 0x000fc80000400000 */
[----:B------:R-:W-:-:S04]  /*0cc0*/  FFMA R27, R26, R26, R27 ;  /* 0x0000001a1a1b7223 */ /* 0x000fc8000000001b */
[----:B------:R0:W1:Y:S01]  /*0cd0*/  MUFU.RSQ R16, R27 ;  /* 0x0000001b00107308 */ /* 0x0000620000001400 */
[----:B------:R-:W-:-:S04]  /*0ce0*/  IADD3 R14, PT, PT, R27, -0xd000000, RZ ;  /* 0xf30000001b0e7810 */ /* 0x000fc80007ffe0ff */
[----:B------:R-:W-:-:S13]  /*0cf0*/  ISETP.GT.U32.AND P0, PT, R14, 0x727fffff, PT ;  /* 0x727fffff0e00780c */ /* 0x000fda0003f04070 */
[----:B01----:R-:W-:Y:S05]  /*0d00*/  @!P0 BRA `(.L_x_3) ;  /* 0x00000000000c8947 */ /* 0x003fea0003800000 */
[----:B------:R-:W-:-:S07]  /*0d10*/  MOV R21, 0xd30 ;  /* 0x00000d3000157802 */ /* 0x000fce0000000f00 */
[----:B------:R-:W-:Y:S05]  /*0d20*/  CALL.REL.NOINC `($__internal_0_$__cuda_sm20_sqrt_rn_f32_slowpath) ;  /* 0x0000000000707944 */ /* 0x000fea0003c00000 */
[----:B------:R-:W-:Y:S05]  /*0d30*/  BRA `(.L_x_4) ;  /* 0x0000000000107947 */ /* 0x000fea0003800000 */
.L_x_3:
[----:B------:R-:W-:Y:S01]  /*0d40*/  FMUL.FTZ R14, R27, R16 ;  /* 0x000000101b0e7220 */ /* 0x000fe20000410000 */
[----:B------:R-:W-:-:S03]  /*0d50*/  FMUL.FTZ R16, R16, 0.5 ;  /* 0x3f00000010107820 */ /* 0x000fc60000410000 */
[----:B------:R-:W-:-:S04]  /*0d60*/  FFMA R17, -R14, R14, R27 ;  /* 0x0000000e0e117223 */ /* 0x000fc8000000011b */
[----:B------:R-:W-:-:S07]  /*0d70*/  FFMA R14, R17, R16, R14 ;  /* 0x00000010110e7223 */ /* 0x000fce000000000e */
.L_x_4:
[----:B------:R-:W-:Y:S05]  /*0d80*/  BSYNC.RECONVERGENT B1 ;  /* 0x0000000000017941 */ /* 0x000fea0003800200 */
.L_x_2:
[----:B------:R-:W-:Y:S02]  /*0d90*/  FMNMX.NAN R14, R14, 255, PT ;  /* 0x437f00000e0e7809 */ /* 0x000fe40003820000 */
[----:B------:R-:W-:Y:S02]  /*0da0*/  SHF.R.S32.HI R17, RZ, 0x1f, R33 ;  /* 0x0000001fff117819 */ /* 0x000fe40000011421 */
[-C--:B------:R-:W-:Y:S01]  /*0db0*/  MOV R16, R33.reuse ;  /* 0x0000002100107202 */ /* 0x080fe20000000f00 */
[----:B------:R-:W-:Y:S01]  /*0dc0*/  FADD R14, R14, 0.5 ;  /* 0x3f0000000e0e7421 */ /* 0x000fe20000000000 */
[----:B------:R-:W-:-:S03]  /*0dd0*/  IADD3 R33, PT, PT, R32, R33, RZ ;  /* 0x0000002120217210 */ /* 0x000fc60007ffe0ff */
[----:B------:R-:W0:Y:S01]  /*0de0*/  F2I.U32.TRUNC.NTZ R21, R14 ;  /* 0x0000000e00157305 */ /* 0x000e22000020f000 */
[----:B------:R-:W-:-:S04]  /*0df0*/  IMAD.WIDE.U32 R16, R40, UR7, R16 ;  /* 0x0000000728107c25 */ /* 0x000fc8000f8e0010 */
[----:B------:R-:W-:Y:S01]  /*0e00*/  IMAD R17, R40, UR6, R17 ;  /* 0x0000000628117c24 */ /* 0x000fe2000f8e0211 */
[----:B------:R-:W-:-:S04]  /*0e10*/  LEA R18, P0, R16, UR12, 0x2 ;  /* 0x0000000c10127c11 */ /* 0x000fc8000f8010ff */
[----:B------:R-:W-:Y:S02]  /*0e20*/  LEA.HI.X R19, R16, UR13, R17, 0x2, P0 ;  /* 0x0000000d10137c11 */ /* 0x000fe400080f1411 */
[----:B------:R-:W-:-:S03]  /*0e30*/  ISETP.GE.AND P0, PT, R33, UR7, PT ;  /* 0x0000000721007c0c */ /* 0x000fc6000bf06270 */
[----:B0-----:R1:W-:Y:S04]  /*0e40*/  STG.E.U8 desc[UR8][R18.64], R21 ;  /* 0x0000001512007986 */ /* 0x0013e8000c101108 */
[----:B------:R1:W-:Y:S04]  /*0e50*/  STG.E.U8 desc[UR8][R18.64+0x1], R21 ;  /* 0x0000011512007986 */ /* 0x0003e8000c101108 */
[----:B------:R1:W-:Y:S04]  /*0e60*/  STG.E.U8 desc[UR8][R18.64+0x2], R21 ;  /* 0x0000021512007986 */ /* 0x0003e8000c101108 */
[----:B------:R1:W-:Y:S01]  /*0e70*/  STG.E.U8 desc[UR8][R18.64+0x3], RZ ;  /* 0x000003ff12007986 */ /* 0x0003e2000c101108 */
[----:B------:R-:W-:Y:S05]  /*0e80*/  @!P0 BRA `(.L_x_5) ;  /* 0xfffffff4006c8947 */ /* 0x000fea000383ffff */
.L_x_1:
[----:B0-----:R-:W-:Y:S05]  /*0e90*/  BSYNC.RECONVERGENT B0 ;  /* 0x0000000000007941 */ /* 0x001fea0003800200 */
.L_x_0:
[----:B------:R-:W0:Y:S01]  /*0ea0*/  LDCU UR4, c[0x0][0x394] ;  /* 0x00007280ff0477ac */ /* 0x000e220008000800 */
[----:B------:R-:W-:-:S04]  /*0eb0*/  IADD3 R40, PT, PT, R13, R40, RZ ;  /* 0x000000280d287210 */ /* 0x000fc80007ffe0ff */
[----:B0-----:R-:W-:-:S13]  /*0ec0*/  ISETP.GE.AND P0, PT, R40, UR4, PT ;  /* 0x0000000428007c0c */ /* 0x001fda000bf06270 */
[----:B------:R-:W-:Y:S05]  /*0ed0*/  @!P0 BRA `(.L_x_6) ;  /* 0xfffffff4002c8947 */ /* 0x000fea000383ffff */
[----:B------:R-:W-:Y:S05]  /*0ee0*/  EXIT ;  /* 0x000000000000794d */ /* 0x000fea0003800000 */
        .weak           $__internal_0_$__cuda_sm20_sqrt_rn_f32_slowpath
        .type           $__internal_0_$__cuda_sm20_sqrt_rn_f32_slowpath,@function
        .size           $__internal_0_$__cuda_sm20_sqrt_rn_f32_slowpath,(.L_x_9 - $__internal_0_$__cuda_sm20_sqrt_rn_f32_slowpath)
$__internal_0_$__cuda_sm20_sqrt_rn_f32_slowpath:
[----:B------:R-:W-:-:S13]  /*0ef0*/  LOP3.LUT P0, RZ, R27, 0x7fffffff, RZ, 0xc0, !PT ;  /* 0x7fffffff1bff7812 */ /* 0x000fda000780c0ff */
[----:B------:R-:W-:Y:S01]  /*0f00*/  @!P0 MOV R16, R27 ;  /* 0x0000001b00108202 */ /* 0x000fe20000000f00 */
[----:B------:R-:W-:Y:S06]  /*0f10*/  @!P0 BRA `(.L_x_7) ;  /* 0x0000000000448947 */ /* 0x000fec0003800000 */
[----:B------:R-:W-:Y:S02]  /*0f20*/  FSETP.GEU.FTZ.AND P0, PT, R27, RZ, PT ;  /* 0x000000ff1b00720b */ /* 0x000fe40003f1e000 */
[----:B------:R-:W-:-:S11]  /*0f30*/  MOV R14, R27 ;  /* 0x0000001b000e7202 */ /* 0x000fd60000000f00 */
[----:B------:R-:W-:Y:S01]  /*0f40*/  @!P0 MOV R16, 0x7fffffff ;  /* 0x7fffffff00108802 */ /* 0x000fe20000000f00 */
[----:B------:R-:W-:Y:S06]  /*0f50*/  @!P0 BRA `(.L_x_7) ;  /* 0x0000000000348947 */ /* 0x000fec0003800000 */
[----:B------:R-:W-:-:S13]  /*0f60*/  FSETP.GTU.FTZ.AND P0, PT, |R14|, +INF , PT ;  /* 0x7f8000000e00780b */ /* 0x000fda0003f1c200 */
[----:B------:R-:W-:Y:S01]  /*0f70*/  @P0 FADD.FTZ R16, R14, 1 ;  /* 0x3f8000000e100421 */ /* 0x000fe20000010000 */
[----:B------:R-:W-:Y:S06]  /*0f80*/  @P0 BRA `(.L_x_7) ;  /* 0x0000000000280947 */ /* 0x000fec0003800000 */
[----:B------:R-:W-:-:S13]  /*0f90*/  FSETP.NEU.FTZ.AND P0, PT, |R14|, +INF , PT ;  /* 0x7f8000000e00780b */ /* 0x000fda0003f1d200 */
[----:B------:R-:W-:-:S04]  /*0fa0*/  @P0 FFMA R17, R14, 1.84467440737095516160e+19, RZ ;  /* 0x5f8000000e110823 */ /* 0x000fc800000000ff */
[----:B------:R-:W0:Y:S02]  /*0fb0*/  @P0 MUFU.RSQ R16, R17 ;  /* 0x0000001100100308 */ /* 0x000e240000001400 */
[----:B0-----:R-:W-:Y:S01]  /*0fc0*/  @P0 FMUL.FTZ R18, R17, R16 ;  /* 0x0000001011120220 */ /* 0x001fe20000410000 */
[----:B------:R-:W-:Y:S01]  /*0fd0*/  @P0 FMUL.FTZ R20, R16, 0.5 ;  /* 0x3f00000010140820 */ /* 0x000fe20000410000 */
[----:B------:R-:W-:Y:S02]  /*0fe0*/  @!P0 MOV R16, R14 ;  /* 0x0000000e00108202 */ /* 0x000fe40000000f00 */
[----:B------:R-:W-:-:S04]  /*0ff0*/  @P0 FADD.FTZ R19, -R18, -RZ ;  /* 0x800000ff12130221 */ /* 0x000fc80000010100 */
[----:B------:R-:W-:-:S04]  /*1000*/  @P0 FFMA R19, R18, R19, R17 ;  /* 0x0000001312130223 */ /* 0x000fc80000000011 */
[----:B------:R-:W-:-:S04]  /*1010*/  @P0 FFMA R19, R19, R20, R18 ;  /* 0x0000001413130223 */ /* 0x000fc80000000012 */
[----:B------:R-:W-:-:S07]  /*1020*/  @P0 FMUL.FTZ R16, R19, 2.3283064365386962891e-10 ;  /* 0x2f80000013100820 */ /* 0x000fce0000410000 */
.L_x_7:
[----:B------:R-:W-:Y:S01]  /*1030*/  HFMA2 R17, -RZ, RZ, 0, 0 ;  /* 0x00000000ff117431 */ /* 0x000fe200000001ff */
[----:B------:R-:W-:Y:S02]  /*1040*/  MOV R14, R16 ;  /* 0x00000010000e7202 */ /* 0x000fe40000000f00 */
[----:B------:R-:W-:-:S04]  /*1050*/  MOV R16, R21 ;  /* 0x0000001500107202 */ /* 0x000fc80000000f00 */
[----:B------:R-:W-:Y:S05]  /*1060*/  RET.REL.NODEC R16 `(_Z5sobelyP5Pixelii) ;  /* 0xffffffec10e47950 */ /* 0x000fea0003c3ffff */
.L_x_8:
[----:B------:R-:W-:-:S00]  /*1070*/  BRA `(.L_x_8) ;  /* 0xfffffffc00fc7947 */ /* 0x000fc0000383ffff */
[----:B------:R-:W-:-:S00]  /*1080*/  NOP ;  /* 0x0000000000007918 */ /* 0x000fc00000000000 */
[----:B------:R-:W-:-:S00]  /*1090*/  NOP ;  /* 0x0000000000007918 */ /* 0x000fc00000000000 */
[----:B------:R-:W-:-:S00]  /*10a0*/  NOP ;  /* 0x0000000000007918 */ /* 0x000fc00000000000 */
[----:B------:R-:W-:-:S00]  /*10b0*/  NOP ;  /* 0x0000000000007918 */ /* 0x000fc00000000000 */
[----:B------:R-:W-:-:S00]  /*10c0*/  NOP ;  /* 0x0000000000007918 */ /* 0x000fc00000000000 */
[----:B------:R-:W-:-:S00]  /*10d0*/  NOP ;  /* 0x0000000000007918 */ /* 0x000fc00000000000 */
[----:B------:R-:W-:-:S00]  /*10e0*/  NOP ;  /* 0x0000000000007918 */ /* 0x000fc00000000000 */
[----:B------:R-:W-:-:S00]  /*10f0*/  NOP ;  /* 0x0000000000007918 */ /* 0x000fc00000000000 */
.L_x_9:


//--------------------- .nv.shared.reserved.0     --------------------------
	.section	.nv.shared.reserved.0,"aw",@nobits
	.weak		__nv_reservedSMEM_offset_0_alias
	.size		__nv_reservedSMEM_offset_0_alias, 0, 64
	.other		__nv_reservedSMEM_offset_0_alias,@"STO_CUDA_RESERVED_SHARED STV_DEFAULT"
__nv_reservedSMEM_offset_0_alias:
	.zero		0
	.zero		64


//--------------------- .nv.constant0._Z5sobelyP5Pixelii --------------------------
	.section	.nv.constant0._Z5sobelyP5Pixelii,"a",@progbits
	.sectionflags	@""
	.align	4
.nv.constant0._Z5sobelyP5Pixelii:
	.zero		920


//--------------------- SYMBOLS --------------------------

	.type		.nv.reservedSmem.offset0,@object
	.size		.nv.reservedSmem.offset0,0x4
